//
// Generated by NVIDIA NVVM Compiler
//
// Compiler Build ID: CL-36424714
// Cuda compilation tools, release 13.0, V13.0.88
// Based on NVVM 20.0.0
//

.version 9.0
.target sm_100
.address_size 64

	// .globl	_Z14print_from_gpuv
.extern .func  (.param .b32 func_retval0) vprintf
(
	.param .b64 vprintf_param_0,
	.param .b64 vprintf_param_1
)
;
.global .align 1 .b8 $str[29] = {84, 104, 114, 101, 97, 100, 32, 91, 37, 100, 44, 37, 100, 93, 32, 70, 114, 111, 109, 32, 100, 101, 118, 105, 99, 101, 13, 10};

.visible .entry _Z14print_from_gpuv()
{
	.local .align 8 .b8 	__local_depot0[8];
	.reg .b64 	%SP;
	.reg .b64 	%SPL;
	.reg .b32 	%r<5>;
	.reg .b64 	%rd<5>;

	mov.u64 	%SPL, __local_depot0;
	cvta.local.u64 	%SP, %SPL;
	add.u64 	%rd1, %SP, 0;
	add.u64 	%rd2, %SPL, 0;
	mov.u32 	%r1, %tid.x;
	mov.u32 	%r2, %ctaid.x;
	st.local.v2.u32 	[%rd2], {%r1, %r2};
	mov.u64 	%rd3, $str;
	cvta.global.u64 	%rd4, %rd3;
	{ // callseq 0, 0
	.param .b64 param0;
	st.param.b64 	[param0], %rd4;
	.param .b64 param1;
	st.param.b64 	[param1], %rd1;
	.param .b32 retval0;
	call.uni (retval0), 
	vprintf, 
	(
	param0, 
	param1
	);
	ld.param.b32 	%r3, [retval0];
	} // callseq 0
	ret;

}


// ===== COMPILED SASS (sm_100) =====

	.target	sm_100

	.elftype	@"ET_EXEC"


//--------------------- .note.nv.tkinfo           --------------------------
	.section	.note.nv.tkinfo,"",@"SHT_NOTE"
	.sectionflags	@"SHF_NOTE_NV_TKINFO"
	.tkinfo
        /*0018*/ 	.word	0x00000002
        /*0030*/ 	.string	""
        /*0030*/ 	.string	"ptxas"
        /*0030*/ 	.string	"Cuda compilation tools, release 13.0, V13.0.88"
        /*0030*/ 	.string	"Build cuda_13.0.r13.0/compiler.36424714_0"
        /*0030*/ 	.string	"-arch sm_100 -m 64 "



//--------------------- .note.nv.cuinfo           --------------------------
	.section	.note.nv.cuinfo,"",@"SHT_NOTE"
	.sectionflags	@"SHF_NOTE_NV_CUINFO"
        /*0018*/ 	.short	0x0002
        /*001a*/ 	.short	0x0064
        /*001c*/ 	.short	0x0082
	.zero		2


//--------------------- .nv.info                  --------------------------
	.section	.nv.info,"",@"SHT_CUDA_INFO"
	.align	4


	//----- nvinfo : EIATTR_REGCOUNT
	.align		4
        /*0000*/ 	.byte	0x04, 0x2f
        /*0002*/ 	.short	(.L_2 - .L_1)
	.align		4
.L_1:
        /*0004*/ 	.word	index@(_Z14print_from_gpuv)
        /*0008*/ 	.word	0x00000018


	//----- nvinfo : EIATTR_FRAME_SIZE
	.align		4
.L_2:
        /*000c*/ 	.byte	0x04, 0x11
        /*000e*/ 	.short	(.L_4 - .L_3)
	.align		4
.L_3:
        /*0010*/ 	.word	index@(_Z14print_from_gpuv)
        /*0014*/ 	.word	0x00000008


	//----- nvinfo : EIATTR_MIN_STACK_SIZE
	.align		4
.L_4:
        /*0018*/ 	.byte	0x04, 0x12
        /*001a*/ 	.short	(.L_6 - .L_5)
	.align		4
.L_5:
        /*001c*/ 	.word	index@(_Z14print_from_gpuv)
        /*0020*/ 	.word	0x00000008
.L_6:


//--------------------- .nv.compat                --------------------------
	.section	.nv.compat,"",@"SHT_CUDA_COMPAT_INFO"
	.align	4
        /*0000*/ 	.byte	0x02, 0x09, 0x00, 0x00, 0x02, 0x02, 0x01, 0x00, 0x02, 0x05, 0x05, 0x00, 0x03, 0x07, 0x01, 0x01
        /*0010*/ 	.byte	0x02, 0x03, 0x00, 0x00, 0x02, 0x06, 0x01, 0x00, 0x04, 0x0b, 0x08, 0x00, 0x09, 0x00, 0x00, 0x00
        /*0020*/ 	.byte	0x00, 0x00, 0x00, 0x00


//--------------------- .nv.info._Z14print_from_gpuv --------------------------
	.section	.nv.info._Z14print_from_gpuv,"",@"SHT_CUDA_INFO"
	.sectionflags	@""
	.align	4


	//----- nvinfo : EIATTR_CUDA_API_VERSION
	.align		4
        /*0000*/ 	.byte	0x04, 0x37
        /*0002*/ 	.short	(.L_8 - .L_7)
.L_7:
        /*0004*/ 	.word	0x00000082


	//----- nvinfo : EIATTR_SPARSE_MMA_MASK
	.align		4
.L_8:
        /*0008*/ 	.byte	0x03, 0x50
        /*000a*/ 	.short	0x0000


	//----- nvinfo : EIATTR_MAXREG_COUNT
	.align		4
        /*000c*/ 	.byte	0x03, 0x1b
        /*000e*/ 	.short	0x00ff


	//----- nvinfo : EIATTR_EXTERNS
	.align		4
        /*0010*/ 	.byte	0x04, 0x0f
        /*0012*/ 	.short	(.L_10 - .L_9)


	//   ....[0]....
	.align		4
.L_9:
        /*0014*/ 	.word	index@(vprintf)


	//----- nvinfo : EIATTR_MERCURY_ISA_VERSION
	.align		4
.L_10:
        /*0018*/ 	.byte	0x03, 0x5f
        /*001a*/ 	.short	0x0101


	//----- nvinfo : EIATTR_VRC_CTA_INIT_COUNT
	.align		4
        /*001c*/ 	.byte	0x02, 0x4a
	.zero		1
	.zero		1


	//----- nvinfo : EIATTR_SYSCALL_OFFSETS
	.align		4
        /*0020*/ 	.byte	0x04, 0x46
        /*0022*/ 	.short	(.L_12 - .L_11)


	//   ....[0]....
.L_11:
        /*0024*/ 	.word	0x000000f0


	//----- nvinfo : EIATTR_EXIT_INSTR_OFFSETS
	.align		4
.L_12:
        /*0028*/ 	.byte	0x04, 0x1c
        /*002a*/ 	.short	(.L_14 - .L_13)


	//   ....[0]....
.L_13:
        /*002c*/ 	.word	0x00000100


	//----- nvinfo : EIATTR_SW_WAR
	.align		4
.L_14:
        /*0030*/ 	.byte	0x04, 0x36
        /*0032*/ 	.short	(.L_16 - .L_15)
.L_15:
        /*0034*/ 	.word	0x00000008
.L_16:


//--------------------- .nv.callgraph             --------------------------
	.section	.nv.callgraph,"",@"SHT_CUDA_CALLGRAPH"
	.align	4
	.sectionentsize	8
	.align		4
        /*0000*/ 	.word	0x00000000
	.align		4
        /*0004*/ 	.word	0xffffffff
	.align		4
        /*0008*/ 	.word	index@(_Z14print_from_gpuv)
	.align		4
        /*000c*/ 	.word	index@(vprintf)
	.align		4
        /*0010*/ 	.word	0x00000000
	.align		4
        /*0014*/ 	.word	0xfffffffe
	.align		4
        /*0018*/ 	.word	0x00000000
	.align		4
        /*001c*/ 	.word	0xfffffffd
	.align		4
        /*0020*/ 	.word	0x00000000
	.align		4
        /*0024*/ 	.word	0xfffffffc


//--------------------- .nv.constant4             --------------------------
	.section	.nv.constant4,"a",@progbits
	.align	8
	.align		8
.nv.constant4:
        /*0000*/ 	.dword	vprintf
	.align		8
        /*0008*/ 	.dword	$str


//--------------------- .text._Z14print_from_gpuv --------------------------
	.section	.text._Z14print_from_gpuv,"ax",@progbits
	.align	128
        .global         _Z14print_from_gpuv
        .type           _Z14print_from_gpuv,@function
        .size           _Z14print_from_gpuv,(.L_x_2 - _Z14print_from_gpuv)
        .other          _Z14print_from_gpuv,@"STO_CUDA_ENTRY STV_DEFAULT"
_Z14print_from_gpuv:
.text._Z14print_from_gpuv:
[----:B------:R-:W0:Y:S01]  /*0000*/  LDC R1, c[0x0][0x37c] ;  /* 0x0000df00ff017b82 */ /* 0x000e220000000800 */
[----:B------:R-:W1:Y:S01]  /*0010*/  S2R R8, SR_TID.X ;  /* 0x0000000000087919 */ /* 0x000e620000002100 */
[----:B0-----:R-:W-:Y:S01]  /*0020*/  VIADD R1, R1, 0xfffffff8 ;  /* 0xfffffff801017836 */ /* 0x001fe20000000000 */
[----:B------:R-:W-:Y:S01]  /*0030*/  MOV R0, 0x0 ;  /* 0x0000000000007802 */ /* 0x000fe20000000f00 */
[----:B------:R-:W0:Y:S01]  /*0040*/  LDCU UR4, c[0x0][0x2f8] ;  /* 0x00005f00ff0477ac */ /* 0x000e220008000800 */
[----:B------:R-:W1:Y:S03]  /*0050*/  S2R R9, SR_CTAID.X ;  /* 0x0000000000097919 */ /* 0x000e660000002500 */
[----:B------:R2:W3:Y:S01]  /*0060*/  LDC.64 R2, c[0x4][R0] ;  /* 0x0100000000027b82 */ /* 0x0004e20000000a00 */
[----:B------:R-:W4:Y:S01]  /*0070*/  LDCU.64 UR6, c[0x4][0x8] ;  /* 0x01000100ff0677ac */ /* 0x000f220008000a00 */
[----:B------:R-:W5:Y:S01]  /*0080*/  LDCU UR5, c[0x0][0x2fc] ;  /* 0x00005f80ff0577ac */ /* 0x000f620008000800 */
[----:B0-----:R-:W-:Y:S01]  /*0090*/  IADD3 R6, P0, PT, R1, UR4, RZ ;  /* 0x0000000401067c10 */ /* 0x001fe2000ff1e0ff */
[----:B----4-:R-:W-:Y:S01]  /*00a0*/  IMAD.U32 R4, RZ, RZ, UR6 ;  /* 0x00000006ff047e24 */ /* 0x010fe2000f8e00ff */
[----:B------:R-:W-:-:S03]  /*00b0*/  MOV R5, UR7 ;  /* 0x0000000700057c02 */ /* 0x000fc60008000f00 */
[----:B-----5:R-:W-:Y:S01]  /*00c0*/  IMAD.X R7, RZ, RZ, UR5, P0 ;  /* 0x00000005ff077e24 */ /* 0x020fe200080e06ff */
[----:B-1----:R2:W-:Y:S07]  /*00d0*/  STL.64 [R1], R8 ;  /* 0x0000000801007387 */ /* 0x0025ee0000100a00 */
[----:B------:R-:W-:-:S07]  /*00e0*/  LEPC R20, `(.L_x_0) ;  /* 0x000000001014794e */ /* 0x000fce0000000000 */
[----:B--23--:R-:W-:Y:S05]  /*00f0*/  CALL.ABS.NOINC R2 ;  /* 0x0000000002007343 */ /* 0x00cfea0003c00000 */
.L_x_0:
[----:B------:R-:W-:Y:S05]  /*0100*/  EXIT ;  /* 0x000000000000794d */ /* 0x000fea0003800000 */
.L_x_1:
[----:B------:R-:W-:-:S00]  /*0110*/  BRA `(.L_x_1) ;  /* 0xfffffffc00fc7947 */ /* 0x000fc0000383ffff */
[----:B------:R-:W-:-:S00]  /*0120*/  NOP ;  /* 0x0000000000007918 */ /* 0x000fc00000000000 */
        /* <DEDUP_REMOVED lines=13> */
.L_x_2:


//--------------------- .nv.global.init           --------------------------
	.section	.nv.global.init,"aw",@progbits
.nv.global.init:
	.type		$str,@object
	.size		$str,(.L_0 - $str)
$str:
        /*0000*/ 	.byte	0x54, 0x68, 0x72, 0x65, 0x61, 0x64, 0x20, 0x5b, 0x25, 0x64, 0x2c, 0x25, 0x64, 0x5d, 0x20, 0x46
        /*0010*/ 	.byte	0x72, 0x6f, 0x6d, 0x20, 0x64, 0x65, 0x76, 0x69, 0x63, 0x65, 0x0d, 0x0a, 0x00
.L_0:


//--------------------- .nv.shared.reserved.0     --------------------------
	.section	.nv.shared.reserved.0,"aw",@nobits
	.weak		__nv_reservedSMEM_offset_0_alias
	.size		__nv_reservedSMEM_offset_0_alias, 0, 64
	.other		__nv_reservedSMEM_offset_0_alias,@"STO_CUDA_RESERVED_SHARED STV_DEFAULT"
__nv_reservedSMEM_offset_0_alias:
	.zero		0
	.zero		64


//--------------------- .nv.constant0._Z14print_from_gpuv --------------------------
	.section	.nv.constant0._Z14print_from_gpuv,"a",@progbits
	.sectionflags	@""
	.align	4
.nv.constant0._Z14print_from_gpuv:
	.zero		896


//--------------------- SYMBOLS --------------------------

	.type		.nv.reservedSmem.offset0,@object
	.size		.nv.reservedSmem.offset0,0x4
	.type		vprintf,@function
